	.headerflags	@"EF_CUDA_TEXMODE_UNIFIED EF_CUDA_64BIT_ADDRESS EF_CUDA_ACCELERATORS EF_CUDA_SM90 EF_CUDA_VIRTUAL_SM(EF_CUDA_SM90)"
	.elftype	@"ET_EXEC"


//--------------------- .nv.info                  --------------------------
	.section	.nv.info,"",@"SHT_CUDA_INFO"
	.align	4


	//----- nvinfo : EIATTR_REGCOUNT
	.align		4
        /*0000*/ 	.byte	0x04, 0x2f
        /*0002*/ 	.short	(.L_3 - .L_2)
	.align		4
.L_2:
        /*0004*/ 	.word	index@(triton_poi_fused__native_batch_norm_legit_no_training_silu_34)
        /*0008*/ 	.word	0x00000011


	//----- nvinfo : EIATTR_MIN_STACK_SIZE
	.align		4
.L_3:
        /*000c*/ 	.byte	0x04, 0x12
        /*000e*/ 	.short	(.L_5 - .L_4)
	.align		4
.L_4:
        /*0010*/ 	.word	index@(triton_poi_fused__native_batch_norm_legit_no_training_silu_34)
        /*0014*/ 	.word	0x00000000


	//----- nvinfo : EIATTR_FRAME_SIZE
	.align		4
.L_5:
        /*0018*/ 	.byte	0x04, 0x11
        /*001a*/ 	.short	(.L_7 - .L_6)
	.align		4
.L_6:
        /*001c*/ 	.word	index@(triton_poi_fused__native_batch_norm_legit_no_training_silu_34)
        /*0020*/ 	.word	0x00000000


	//----- nvinfo : EIATTR_MIN_STACK_SIZE
	.align		4
.L_7:
        /*0024*/ 	.byte	0x04, 0x12
        /*0026*/ 	.short	(.L_9 - .L_8)
	.align		4
.L_8:
        /*0028*/ 	.word	index@(triton_poi_fused__native_batch_norm_legit_no_training_silu_34)
        /*002c*/ 	.word	0x00000000
.L_9:


//--------------------- .nv.info.triton_poi_fused__native_batch_norm_legit_no_training_silu_34 --------------------------
	.section	.nv.info.triton_poi_fused__native_batch_norm_legit_no_training_silu_34,"",@"SHT_CUDA_INFO"
	.sectionflags	@""
	.align	4


	//----- nvinfo : EIATTR_CUDA_API_VERSION
	.align		4
        /*0000*/ 	.byte	0x04, 0x37
        /*0002*/ 	.short	(.L_11 - .L_10)
.L_10:
        /*0004*/ 	.word	0x0000007c


	//----- nvinfo : EIATTR_KPARAM_INFO
	.align		4
.L_11:
        /*0008*/ 	.byte	0x04, 0x17
        /*000a*/ 	.short	(.L_13 - .L_12)
.L_12:
        /*000c*/ 	.word	0x00000000
        /*0010*/ 	.short	0x0006
        /*0012*/ 	.short	0x0030
        /*0014*/ 	.byte	0x00, 0xf0, 0x11, 0x00


	//----- nvinfo : EIATTR_KPARAM_INFO
	.align		4
.L_13:
        /*0018*/ 	.byte	0x04, 0x17
        /*001a*/ 	.short	(.L_15 - .L_14)
.L_14:
        /*001c*/ 	.word	0x00000000
        /*0020*/ 	.short	0x0005
        /*0022*/ 	.short	0x0028
        /*0024*/ 	.byte	0x00, 0xf4, 0x21, 0x00


	//----- nvinfo : EIATTR_KPARAM_INFO
	.align		4
.L_15:
        /*0028*/ 	.byte	0x04, 0x17
        /*002a*/ 	.short	(.L_17 - .L_16)
.L_16:
        /*002c*/ 	.word	0x00000000
        /*0030*/ 	.short	0x0004
        /*0032*/ 	.short	0x0020
        /*0034*/ 	.byte	0x00, 0xf4, 0x21, 0x00


	//----- nvinfo : EIATTR_KPARAM_INFO
	.align		4
.L_17:
        /*0038*/ 	.byte	0x04, 0x17
        /*003a*/ 	.short	(.L_19 - .L_18)
.L_18:
        /*003c*/ 	.word	0x00000000
        /*0040*/ 	.short	0x0003
        /*0042*/ 	.short	0x0018
        /*0044*/ 	.byte	0x00, 0xf4, 0x21, 0x00


	//----- nvinfo : EIATTR_KPARAM_INFO
	.align		4
.L_19:
        /*0048*/ 	.byte	0x04, 0x17
        /*004a*/ 	.short	(.L_21 - .L_20)
.L_20:
        /*004c*/ 	.word	0x00000000
        /*0050*/ 	.short	0x0002
        /*0052*/ 	.short	0x0010
        /*0054*/ 	.byte	0x00, 0xf4, 0x21, 0x00


	//----- nvinfo : EIATTR_KPARAM_INFO
	.align		4
.L_21:
        /*0058*/ 	.byte	0x04, 0x17
        /*005a*/ 	.short	(.L_23 - .L_22)
.L_22:
        /*005c*/ 	.word	0x00000000
        /*0060*/ 	.short	0x0001
        /*0062*/ 	.short	0x0008
        /*0064*/ 	.byte	0x00, 0xf4, 0x21, 0x00


	//----- nvinfo : EIATTR_KPARAM_INFO
	.align		4
.L_23:
        /*0068*/ 	.byte	0x04, 0x17
        /*006a*/ 	.short	(.L_25 - .L_24)
.L_24:
        /*006c*/ 	.word	0x00000000
        /*0070*/ 	.short	0x0000
        /*0072*/ 	.short	0x0000
        /*0074*/ 	.byte	0x00, 0xf4, 0x21, 0x00


	//----- nvinfo : EIATTR_SPARSE_MMA_MASK
	.align		4
.L_25:
        /*0078*/ 	.byte	0x03, 0x50
        /*007a*/ 	.short	0x0000


	//----- nvinfo : EIATTR_MAXREG_COUNT
	.align		4
        /*007c*/ 	.byte	0x03, 0x1b
        /*007e*/ 	.short	0x00ff


	//----- nvinfo : EIATTR_EXIT_INSTR_OFFSETS
	.align		4
        /*0080*/ 	.byte	0x04, 0x1c
        /*0082*/ 	.short	(.L_27 - .L_26)


	//   ....[0]....
.L_26:
        /*0084*/ 	.word	0x00000530


	//----- nvinfo : EIATTR_REQNTID
	.align		4
.L_27:
        /*0088*/ 	.byte	0x04, 0x10
        /*008a*/ 	.short	(.L_29 - .L_28)
.L_28:
        /*008c*/ 	.word	0x00000080
        /*0090*/ 	.word	0x00000001
        /*0094*/ 	.word	0x00000001


	//----- nvinfo : EIATTR_CBANK_PARAM_SIZE
	.align		4
.L_29:
        /*0098*/ 	.byte	0x03, 0x19
        /*009a*/ 	.short	0x0034


	//----- nvinfo : EIATTR_PARAM_CBANK
	.align		4
        /*009c*/ 	.byte	0x04, 0x0a
        /*009e*/ 	.short	(.L_31 - .L_30)
	.align		4
.L_30:
        /*00a0*/ 	.word	index@(.nv.constant0.triton_poi_fused__native_batch_norm_legit_no_training_silu_34)
        /*00a4*/ 	.short	0x0210
        /*00a6*/ 	.short	0x0034


	//----- nvinfo : EIATTR_SW_WAR
	.align		4
.L_31:
        /*00a8*/ 	.byte	0x04, 0x36
        /*00aa*/ 	.short	(.L_33 - .L_32)
.L_32:
        /*00ac*/ 	.word	0x00000008
.L_33:


//--------------------- .nv.callgraph             --------------------------
	.section	.nv.callgraph,"",@"SHT_CUDA_CALLGRAPH"
	.align	4
	.sectionentsize	8
	.align		4
        /*0000*/ 	.word	0x00000000
	.align		4
        /*0004*/ 	.word	0xffffffff
	.align		4
        /*0008*/ 	.word	0x00000000
	.align		4
        /*000c*/ 	.word	0xfffffffe
	.align		4
        /*0010*/ 	.word	0x00000000
	.align		4
        /*0014*/ 	.word	0xfffffffd
	.align		4
        /*0018*/ 	.word	0x00000000
	.align		4
        /*001c*/ 	.word	0xfffffffc


//--------------------- .nv.constant4             --------------------------
	.section	.nv.constant4,"a",@progbits
	.align	8
	.align		8
.nv.constant4:
        /*0000*/ 	.dword	_$_str
	.align		8
        /*0008*/ 	.dword	_$_str_$_2


//--------------------- .text.triton_poi_fused__native_batch_norm_legit_no_training_silu_34 --------------------------
	.section	.text.triton_poi_fused__native_batch_norm_legit_no_training_silu_34,"ax",@progbits
	.align	128
        .global         triton_poi_fused__native_batch_norm_legit_no_training_silu_34
        .type           triton_poi_fused__native_batch_norm_legit_no_training_silu_34,@function
        .size           triton_poi_fused__native_batch_norm_legit_no_training_silu_34,(.L_x_1 - triton_poi_fused__native_batch_norm_legit_no_training_silu_34)
        .other          triton_poi_fused__native_batch_norm_legit_no_training_silu_34,@"STO_CUDA_ENTRY STV_DEFAULT"
triton_poi_fused__native_batch_norm_legit_no_training_silu_34:
.text.triton_poi_fused__native_batch_norm_legit_no_training_silu_34:
[----:B------:R-:W-:Y:S01]  /*0000*/  LDC R1, c[0x0][0x28] ;  /* 0x00000a00ff017b82 */ /* 0x000fe20000000800 */
[----:B------:R-:W1:Y:S07]  /*0010*/  S2R R0, SR_TID.X ;  /* 0x0000000000007919 */ /* 0x000e6e0000002100 */
[----:B------:R-:W2:Y:S01]  /*0020*/  LDC.64 R2, c[0x0][0x228] ;  /* 0x00008a00ff027b82 */ /* 0x000ea20000000a00 */
[----:B------:R-:W-:Y:S01]  /*0030*/  ULDC.64 UR4, c[0x0][0x208] ;  /* 0x0000820000047ab9 */ /* 0x000fe20000000a00 */
[----:B------:R-:W3:Y:S06]  /*0040*/  S2R R7, SR_CTAID.X ;  /* 0x0000000000077919 */ /* 0x000eec0000002500 */
[----:B------:R-:W4:Y:S08]  /*0050*/  LDC.64 R8, c[0x0][0x230] ;  /* 0x00008c00ff087b82 */ /* 0x000f300000000a00 */
[----:B------:R-:W5:Y:S01]  /*0060*/  LDC.64 R10, c[0x0][0x238] ;  /* 0x00008e00ff0a7b82 */ /* 0x000f620000000a00 */
[----:B-1----:R-:W-:-:S02]  /*0070*/  SHF.L.U32 R0, R0, 0x1, RZ ;  /* 0x0000000100007819 */ /* 0x002fc400000006ff */
[----:B---3--:R-:W-:Y:S02]  /*0080*/  SHF.R.S32.HI R5, RZ, 0x17, R7 ;  /* 0x00000017ff057819 */ /* 0x008fe40000011407 */
[----:B------:R-:W-:Y:S02]  /*0090*/  LOP3.LUT R0, R0, 0xfe, RZ, 0xc0, !PT ;  /* 0x000000fe00007812 */ /* 0x000fe400078ec0ff */
[----:B------:R-:W-:Y:S02]  /*00a0*/  SGXT R5, R5, 0x1 ;  /* 0x000000010505781a */ /* 0x000fe40000000200 */
[----:B------:R-:W-:Y:S02]  /*00b0*/  LEA R0, R7, R0, 0x8 ;  /* 0x0000000007007211 */ /* 0x000fe400078e40ff */
[----:B------:R-:W1:Y:S02]  /*00c0*/  LDC.64 R6, c[0x0][0x220] ;  /* 0x00008800ff067b82 */ /* 0x000e640000000a00 */
[----:B------:R-:W-:-:S04]  /*00d0*/  LEA.HI R5, R5, R0, RZ, 0x9 ;  /* 0x0000000005057211 */ /* 0x000fc800078f48ff */
[----:B------:R-:W-:-:S04]  /*00e0*/  LOP3.LUT R5, R5, 0xfffffe00, RZ, 0xc0, !PT ;  /* 0xfffffe0005057812 */ /* 0x000fc800078ec0ff */
[----:B------:R-:W-:Y:S02]  /*00f0*/  IADD3 R13, R0, -R5, RZ ;  /* 0x80000005000d7210 */ /* 0x000fe40007ffe0ff */
[----:B------:R-:W3:Y:S03]  /*0100*/  LDC.64 R4, c[0x0][0x218] ;  /* 0x00008600ff047b82 */ /* 0x000ee60000000a00 */
[----:B--2---:R-:W-:-:S06]  /*0110*/  IMAD.WIDE R2, R13, 0x4, R2 ;  /* 0x000000040d027825 */ /* 0x004fcc00078e0202 */
[----:B------:R-:W2:Y:S01]  /*0120*/  LDG.E.EL.64 R2, desc[UR4][R2.64] ;  /* 0x0000000402027981 */ /* 0x000ea2000c2e1b00 */
[----:B-1----:R-:W-:-:S04]  /*0130*/  IMAD.WIDE R6, R13, 0x4, R6 ;  /* 0x000000040d067825 */ /* 0x002fc800078e0206 */
[C---:B----4-:R-:W-:Y:S02]  /*0140*/  IMAD.WIDE R8, R13.reuse, 0x4, R8 ;  /* 0x000000040d087825 */ /* 0x050fe400078e0208 */
[----:B------:R-:W4:Y:S02]  /*0150*/  LDG.E.EL.64 R6, desc[UR4][R6.64] ;  /* 0x0000000406067981 */ /* 0x000f24000c2e1b00 */
[----:B-----5:R-:W-:Y:S02]  /*0160*/  IMAD.WIDE R10, R13, 0x4, R10 ;  /* 0x000000040d0a7825 */ /* 0x020fe400078e020a */
[----:B------:R-:W5:Y:S02]  /*0170*/  LDG.E.EL.64 R8, desc[UR4][R8.64] ;  /* 0x0000000408087981 */ /* 0x000f64000c2e1b00 */
[----:B---3--:R-:W-:Y:S02]  /*0180*/  IMAD.WIDE R4, R0, 0x4, R4 ;  /* 0x0000000400047825 */ /* 0x008fe400078e0204 */
[----:B------:R-:W5:Y:S04]  /*0190*/  LDG.E.EL.64 R10, desc[UR4][R10.64] ;  /* 0x000000040a0a7981 */ /* 0x000f68000c2e1b00 */
[----:B------:R-:W4:Y:S01]  /*01a0*/  LDG.E.64 R4, desc[UR4][R4.64] ;  /* 0x0000000404047981 */ /* 0x000f22000c1e1b00 */
[----:B--2---:R-:W-:Y:S01]  /*01b0*/  FADD R2, R2, 0.0010000000474974513054 ;  /* 0x3a83126f02027421 */ /* 0x004fe20000000000 */
[----:B------:R-:W-:-:S03]  /*01c0*/  FADD R3, R3, 0.0010000000474974513054 ;  /* 0x3a83126f03037421 */ /* 0x000fc60000000000 */
[----:B------:R-:W1:Y:S08]  /*01d0*/  MUFU.SQRT R12, R2 ;  /* 0x00000002000c7308 */ /* 0x000e700000002000 */
[----:B------:R-:W2:Y:S01]  /*01e0*/  MUFU.SQRT R13, R3 ;  /* 0x00000003000d7308 */ /* 0x000ea20000002000 */
[C---:B-1----:R-:W-:Y:S02]  /*01f0*/  FSETP.GT.AND P0, PT, R12.reuse, 8.50705917302346158658e+37, PT ;  /* 0x7e8000000c00780b */ /* 0x042fe40003f04000 */
[----:B------:R-:W-:-:S02]  /*0200*/  FSETP.GEU.AND P2, PT, R12, 1.175494350822287508e-38, PT ;  /* 0x008000000c00780b */ /* 0x000fc40003f4e000 */
[C---:B--2---:R-:W-:Y:S02]  /*0210*/  FSETP.GT.AND P1, PT, R13.reuse, 8.50705917302346158658e+37, PT ;  /* 0x7e8000000d00780b */ /* 0x044fe40003f24000 */
[----:B------:R-:W-:-:S07]  /*0220*/  FSETP.GEU.AND P3, PT, R13, 1.175494350822287508e-38, PT ;  /* 0x008000000d00780b */ /* 0x000fce0003f6e000 */
[----:B------:R-:W-:Y:S01]  /*0230*/  @P0 FMUL R12, R12, 0.25 ;  /* 0x3e8000000c0c0820 */ /* 0x000fe20000400000 */
[----:B------:R-:W-:-:S03]  /*0240*/  HFMA2.MMA R2, -RZ, RZ, 1.625, 0 ;  /* 0x3e800000ff027435 */ /* 0x000fc600000001ff */
[----:B------:R-:W-:Y:S01]  /*0250*/  @!P2 FMUL R12, R12, 16777216 ;  /* 0x4b8000000c0ca820 */ /* 0x000fe20000400000 */
[----:B------:R-:W-:-:S05]  /*0260*/  @P1 FMUL R13, R13, 0.25 ;  /* 0x3e8000000d0d1820 */ /* 0x000fca0000400000 */
[----:B------:R-:W1:Y:S01]  /*0270*/  MUFU.RCP R12, R12 ;  /* 0x0000000c000c7308 */ /* 0x000e620000001000 */
[----:B------:R-:W-:Y:S01]  /*0280*/  @!P3 FMUL R13, R13, 16777216 ;  /* 0x4b8000000d0db820 */ /* 0x000fe20000400000 */
[----:B------:R-:W-:-:S06]  /*0290*/  FSEL R3, R2, 1, P0 ;  /* 0x3f80000002037808 */ /* 0x000fcc0000000000 */
[----:B------:R-:W2:Y:S01]  /*02a0*/  MUFU.RCP R13, R13 ;  /* 0x0000000d000d7308 */ /* 0x000ea20000001000 */
[----:B------:R-:W-:Y:S01]  /*02b0*/  @!P2 FMUL R3, R3, 16777216 ;  /* 0x4b8000000303a820 */ /* 0x000fe20000400000 */
[----:B------:R-:W-:Y:S01]  /*02c0*/  FSEL R14, R2, 1, P1 ;  /* 0x3f800000020e7808 */ /* 0x000fe20000800000 */
[----:B----4-:R-:W-:Y:S02]  /*02d0*/  FADD R4, R4, -R6 ;  /* 0x8000000604047221 */ /* 0x010fe40000000000 */
[----:B-1----:R-:W-:Y:S02]  /*02e0*/  FMUL R3, R12, R3 ;  /* 0x000000030c037220 */ /* 0x002fe40000400000 */
[----:B------:R-:W-:Y:S01]  /*02f0*/  @!P3 FMUL R14, R14, 16777216 ;  /* 0x4b8000000e0eb820 */ /* 0x000fe20000400000 */
[----:B------:R-:W-:Y:S01]  /*0300*/  FADD R5, R5, -R7 ;  /* 0x8000000705057221 */ /* 0x000fe20000000000 */
[----:B------:R-:W-:Y:S02]  /*0310*/  FMUL R3, R4, R3 ;  /* 0x0000000304037220 */ /* 0x000fe40000400000 */
[----:B--2---:R-:W-:-:S02]  /*0320*/  FMUL R14, R13, R14 ;  /* 0x0000000e0d0e7220 */ /* 0x004fc40000400000 */
[----:B-----5:R-:W-:Y:S02]  /*0330*/  FFMA R8, R8, R3, R10 ;  /* 0x0000000308087223 */ /* 0x020fe4000000000a */
[----:B------:R-:W-:Y:S02]  /*0340*/  FMUL R14, R5, R14 ;  /* 0x0000000e050e7220 */ /* 0x000fe40000400000 */
[----:B------:R-:W-:Y:S02]  /*0350*/  FADD R3, RZ, -R8 ;  /* 0x80000008ff037221 */ /* 0x000fe40000000000 */
[----:B------:R-:W-:Y:S02]  /*0360*/  FFMA R9, R9, R14, R11 ;  /* 0x0000000e09097223 */ /* 0x000fe4000000000b */
[----:B------:R-:W-:Y:S02]  /*0370*/  FMUL R4, R3, 1.4426950216293334961 ;  /* 0x3fb8aa3b03047820 */ /* 0x000fe40000400000 */
[----:B------:R-:W-:-:S04]  /*0380*/  FADD R3, RZ, -R9 ;  /* 0x80000009ff037221 */ /* 0x000fc80000000000 */
[----:B------:R-:W-:Y:S01]  /*0390*/  FMUL R6, R3, 1.4426950216293334961 ;  /* 0x3fb8aa3b03067820 */ /* 0x000fe20000400000 */
[----:B------:R-:W-:-:S04]  /*03a0*/  FSETP.GEU.AND P0, PT, R4, -126, PT ;  /* 0xc2fc00000400780b */ /* 0x000fc80003f0e000 */
[----:B------:R-:W-:-:S09]  /*03b0*/  FSETP.GEU.AND P1, PT, R6, -126, PT ;  /* 0xc2fc00000600780b */ /* 0x000fd20003f2e000 */
[----:B------:R-:W-:-:S04]  /*03c0*/  @!P0 FMUL R4, R4, 0.5 ;  /* 0x3f00000004048820 */ /* 0x000fc80000400000 */
[----:B------:R-:W-:Y:S01]  /*03d0*/  @!P1 FMUL R6, R6, 0.5 ;  /* 0x3f00000006069820 */ /* 0x000fe20000400000 */
[----:B------:R-:W1:Y:S08]  /*03e0*/  MUFU.EX2 R3, R4 ;  /* 0x0000000400037308 */ /* 0x000e700000000800 */
[----:B------:R-:W2:Y:S01]  /*03f0*/  MUFU.EX2 R5, R6 ;  /* 0x0000000600057308 */ /* 0x000ea20000000800 */
[----:B-1----:R-:W-:-:S04]  /*0400*/  @!P0 FMUL R3, R3, R3 ;  /* 0x0000000303038220 */ /* 0x002fc80000400000 */
[----:B------:R-:W-:Y:S01]  /*0410*/  FADD R7, R3, 1 ;  /* 0x3f80000003077421 */ /* 0x000fe20000000000 */
[----:B--2---:R-:W-:-:S04]  /*0420*/  @!P1 FMUL R5, R5, R5 ;  /* 0x0000000505059220 */ /* 0x004fc80000400000 */
[----:B------:R-:W-:Y:S01]  /*0430*/  FADD R10, R5, 1 ;  /* 0x3f800000050a7421 */ /* 0x000fe20000000000 */
[----:B------:R-:W-:Y:S01]  /*0440*/  FSETP.GT.AND P0, PT, R7, 8.50705917302346158658e+37, PT ;  /* 0x7e8000000700780b */ /* 0x000fe20003f04000 */
[----:B------:R-:W1:Y:S03]  /*0450*/  LDC.64 R4, c[0x0][0x210] ;  /* 0x00008400ff047b82 */ /* 0x000e660000000a00 */
[----:B------:R-:W-:-:S09]  /*0460*/  FSETP.GT.AND P1, PT, R10, 8.50705917302346158658e+37, PT ;  /* 0x7e8000000a00780b */ /* 0x000fd20003f24000 */
[----:B------:R-:W-:-:S04]  /*0470*/  @P0 FMUL R7, R7, 0.25 ;  /* 0x3e80000007070820 */ /* 0x000fc80000400000 */
[----:B------:R-:W-:Y:S02]  /*0480*/  @P1 FMUL R10, R10, 0.25 ;  /* 0x3e8000000a0a1820 */ /* 0x000fe40000400000 */
[----:B------:R-:W2:Y:S08]  /*0490*/  MUFU.RCP R7, R7 ;  /* 0x0000000700077308 */ /* 0x000eb00000001000 */
[----:B------:R-:W3:Y:S01]  /*04a0*/  MUFU.RCP R10, R10 ;  /* 0x0000000a000a7308 */ /* 0x000ee20000001000 */
[----:B------:R-:W-:-:S02]  /*04b0*/  FSEL R6, R2, 1, P0 ;  /* 0x3f80000002067808 */ /* 0x000fc40000000000 */
[----:B------:R-:W-:-:S03]  /*04c0*/  FSEL R3, R2, 1, P1 ;  /* 0x3f80000002037808 */ /* 0x000fc60000800000 */
[----:B--2---:R-:W-:-:S04]  /*04d0*/  FMUL R11, R7, R6 ;  /* 0x00000006070b7220 */ /* 0x004fc80000400000 */
[----:B------:R-:W-:Y:S01]  /*04e0*/  FMUL R8, R8, R11 ;  /* 0x0000000b08087220 */ /* 0x000fe20000400000 */
[----:B---3--:R-:W-:Y:S01]  /*04f0*/  FMUL R6, R10, R3 ;  /* 0x000000030a067220 */ /* 0x008fe20000400000 */
[----:B-1----:R-:W-:-:S04]  /*0500*/  IMAD.WIDE R2, R0, 0x4, R4 ;  /* 0x0000000400027825 */ /* 0x002fc800078e0204 */
[----:B------:R-:W-:-:S05]  /*0510*/  FMUL R9, R9, R6 ;  /* 0x0000000609097220 */ /* 0x000fca0000400000 */
[----:B------:R-:W-:Y:S01]  /*0520*/  STG.E.64 desc[UR4][R2.64], R8 ;  /* 0x0000000802007986 */ /* 0x000fe2000c101b04 */
[----:B------:R-:W-:Y:S05]  /*0530*/  EXIT ;  /* 0x000000000000794d */ /* 0x000fea0003800000 */
.L_x_0:
[----:B------:R-:W-:-:S00]  /*0540*/  BRA `(.L_x_0) ;  /* 0xfffffffc00fc7947 */ /* 0x000fc0000383ffff */
[----:B------:R-:W-:-:S00]  /*0550*/  NOP ;  /* 0x0000000000007918 */ /* 0x000fc00000000000 */
        /* <DEDUP_REMOVED lines=10> */
.L_x_1:


//--------------------- .nv.global.init           --------------------------
	.section	.nv.global.init,"aw",@progbits
.nv.global.init:
	.type		_$_str,@object
	.size		_$_str,(_$_str_$_2 - _$_str)
_$_str:
        /*0000*/ 	.byte	0x5f, 0x5f, 0x43, 0x55, 0x44, 0x41, 0x5f, 0x46, 0x54, 0x5a, 0x00
	.type		_$_str_$_2,@object
	.size		_$_str_$_2,(.L_1 - _$_str_$_2)
_$_str_$_2:
        /*000b*/ 	.byte	0x5f, 0x5f, 0x43, 0x55, 0x44, 0x41, 0x5f, 0x50, 0x52, 0x45, 0x43, 0x5f, 0x53, 0x51, 0x52, 0x54
        /*001b*/ 	.byte	0x00
.L_1:


//--------------------- .nv.constant0.triton_poi_fused__native_batch_norm_legit_no_training_silu_34 --------------------------
	.section	.nv.constant0.triton_poi_fused__native_batch_norm_legit_no_training_silu_34,"a",@progbits
	.sectionflags	@""
	.align	4
.nv.constant0.triton_poi_fused__native_batch_norm_legit_no_training_silu_34:
	.zero		580
